	.headerflags	@"EF_CUDA_TEXMODE_UNIFIED EF_CUDA_64BIT_ADDRESS EF_CUDA_ACCELERATORS EF_CUDA_SM90 EF_CUDA_VIRTUAL_SM(EF_CUDA_SM90)"
	.elftype	@"ET_EXEC"


//--------------------- .nv.info                  --------------------------
	.section	.nv.info,"",@"SHT_CUDA_INFO"
	.align	4


	//----- nvinfo : EIATTR_REGCOUNT
	.align		4
        /*0000*/ 	.byte	0x04, 0x2f
        /*0002*/ 	.short	(.L_3 - .L_2)
	.align		4
.L_2:
        /*0004*/ 	.word	index@(triton_poi_fused__native_batch_norm_legit_no_training_relu_6)
        /*0008*/ 	.word	0x00000012


	//----- nvinfo : EIATTR_MIN_STACK_SIZE
	.align		4
.L_3:
        /*000c*/ 	.byte	0x04, 0x12
        /*000e*/ 	.short	(.L_5 - .L_4)
	.align		4
.L_4:
        /*0010*/ 	.word	index@(triton_poi_fused__native_batch_norm_legit_no_training_relu_6)
        /*0014*/ 	.word	0x00000000


	//----- nvinfo : EIATTR_FRAME_SIZE
	.align		4
.L_5:
        /*0018*/ 	.byte	0x04, 0x11
        /*001a*/ 	.short	(.L_7 - .L_6)
	.align		4
.L_6:
        /*001c*/ 	.word	index@(triton_poi_fused__native_batch_norm_legit_no_training_relu_6)
        /*0020*/ 	.word	0x00000000


	//----- nvinfo : EIATTR_MIN_STACK_SIZE
	.align		4
.L_7:
        /*0024*/ 	.byte	0x04, 0x12
        /*0026*/ 	.short	(.L_9 - .L_8)
	.align		4
.L_8:
        /*0028*/ 	.word	index@(triton_poi_fused__native_batch_norm_legit_no_training_relu_6)
        /*002c*/ 	.word	0x00000000
.L_9:


//--------------------- .nv.info.triton_poi_fused__native_batch_norm_legit_no_training_relu_6 --------------------------
	.section	.nv.info.triton_poi_fused__native_batch_norm_legit_no_training_relu_6,"",@"SHT_CUDA_INFO"
	.sectionflags	@""
	.align	4


	//----- nvinfo : EIATTR_CUDA_API_VERSION
	.align		4
        /*0000*/ 	.byte	0x04, 0x37
        /*0002*/ 	.short	(.L_11 - .L_10)
.L_10:
        /*0004*/ 	.word	0x0000007c


	//----- nvinfo : EIATTR_KPARAM_INFO
	.align		4
.L_11:
        /*0008*/ 	.byte	0x04, 0x17
        /*000a*/ 	.short	(.L_13 - .L_12)
.L_12:
        /*000c*/ 	.word	0x00000000
        /*0010*/ 	.short	0x0006
        /*0012*/ 	.short	0x0030
        /*0014*/ 	.byte	0x00, 0xf0, 0x11, 0x00


	//----- nvinfo : EIATTR_KPARAM_INFO
	.align		4
.L_13:
        /*0018*/ 	.byte	0x04, 0x17
        /*001a*/ 	.short	(.L_15 - .L_14)
.L_14:
        /*001c*/ 	.word	0x00000000
        /*0020*/ 	.short	0x0005
        /*0022*/ 	.short	0x0028
        /*0024*/ 	.byte	0x00, 0xf4, 0x21, 0x00


	//----- nvinfo : EIATTR_KPARAM_INFO
	.align		4
.L_15:
        /*0028*/ 	.byte	0x04, 0x17
        /*002a*/ 	.short	(.L_17 - .L_16)
.L_16:
        /*002c*/ 	.word	0x00000000
        /*0030*/ 	.short	0x0004
        /*0032*/ 	.short	0x0020
        /*0034*/ 	.byte	0x00, 0xf4, 0x21, 0x00


	//----- nvinfo : EIATTR_KPARAM_INFO
	.align		4
.L_17:
        /*0038*/ 	.byte	0x04, 0x17
        /*003a*/ 	.short	(.L_19 - .L_18)
.L_18:
        /*003c*/ 	.word	0x00000000
        /*0040*/ 	.short	0x0003
        /*0042*/ 	.short	0x0018
        /*0044*/ 	.byte	0x00, 0xf4, 0x21, 0x00


	//----- nvinfo : EIATTR_KPARAM_INFO
	.align		4
.L_19:
        /*0048*/ 	.byte	0x04, 0x17
        /*004a*/ 	.short	(.L_21 - .L_20)
.L_20:
        /*004c*/ 	.word	0x00000000
        /*0050*/ 	.short	0x0002
        /*0052*/ 	.short	0x0010
        /*0054*/ 	.byte	0x00, 0xf4, 0x21, 0x00


	//----- nvinfo : EIATTR_KPARAM_INFO
	.align		4
.L_21:
        /*0058*/ 	.byte	0x04, 0x17
        /*005a*/ 	.short	(.L_23 - .L_22)
.L_22:
        /*005c*/ 	.word	0x00000000
        /*0060*/ 	.short	0x0001
        /*0062*/ 	.short	0x0008
        /*0064*/ 	.byte	0x00, 0xf4, 0x21, 0x00


	//----- nvinfo : EIATTR_KPARAM_INFO
	.align		4
.L_23:
        /*0068*/ 	.byte	0x04, 0x17
        /*006a*/ 	.short	(.L_25 - .L_24)
.L_24:
        /*006c*/ 	.word	0x00000000
        /*0070*/ 	.short	0x0000
        /*0072*/ 	.short	0x0000
        /*0074*/ 	.byte	0x00, 0xf4, 0x21, 0x00


	//----- nvinfo : EIATTR_SPARSE_MMA_MASK
	.align		4
.L_25:
        /*0078*/ 	.byte	0x03, 0x50
        /*007a*/ 	.short	0x0000


	//----- nvinfo : EIATTR_MAXREG_COUNT
	.align		4
        /*007c*/ 	.byte	0x03, 0x1b
        /*007e*/ 	.short	0x00ff


	//----- nvinfo : EIATTR_EXIT_INSTR_OFFSETS
	.align		4
        /*0080*/ 	.byte	0x04, 0x1c
        /*0082*/ 	.short	(.L_27 - .L_26)


	//   ....[0]....
.L_26:
        /*0084*/ 	.word	0x000003d0


	//----- nvinfo : EIATTR_REQNTID
	.align		4
.L_27:
        /*0088*/ 	.byte	0x04, 0x10
        /*008a*/ 	.short	(.L_29 - .L_28)
.L_28:
        /*008c*/ 	.word	0x00000080
        /*0090*/ 	.word	0x00000001
        /*0094*/ 	.word	0x00000001


	//----- nvinfo : EIATTR_CBANK_PARAM_SIZE
	.align		4
.L_29:
        /*0098*/ 	.byte	0x03, 0x19
        /*009a*/ 	.short	0x0034


	//----- nvinfo : EIATTR_PARAM_CBANK
	.align		4
        /*009c*/ 	.byte	0x04, 0x0a
        /*009e*/ 	.short	(.L_31 - .L_30)
	.align		4
.L_30:
        /*00a0*/ 	.word	index@(.nv.constant0.triton_poi_fused__native_batch_norm_legit_no_training_relu_6)
        /*00a4*/ 	.short	0x0210
        /*00a6*/ 	.short	0x0034


	//----- nvinfo : EIATTR_SW_WAR
	.align		4
.L_31:
        /*00a8*/ 	.byte	0x04, 0x36
        /*00aa*/ 	.short	(.L_33 - .L_32)
.L_32:
        /*00ac*/ 	.word	0x00000008
.L_33:


//--------------------- .nv.callgraph             --------------------------
	.section	.nv.callgraph,"",@"SHT_CUDA_CALLGRAPH"
	.align	4
	.sectionentsize	8
	.align		4
        /*0000*/ 	.word	0x00000000
	.align		4
        /*0004*/ 	.word	0xffffffff
	.align		4
        /*0008*/ 	.word	0x00000000
	.align		4
        /*000c*/ 	.word	0xfffffffe
	.align		4
        /*0010*/ 	.word	0x00000000
	.align		4
        /*0014*/ 	.word	0xfffffffd
	.align		4
        /*0018*/ 	.word	0x00000000
	.align		4
        /*001c*/ 	.word	0xfffffffc


//--------------------- .nv.constant4             --------------------------
	.section	.nv.constant4,"a",@progbits
	.align	8
	.align		8
.nv.constant4:
        /*0000*/ 	.dword	_$_str
	.align		8
        /*0008*/ 	.dword	_$_str_$_2


//--------------------- .text.triton_poi_fused__native_batch_norm_legit_no_training_relu_6 --------------------------
	.section	.text.triton_poi_fused__native_batch_norm_legit_no_training_relu_6,"ax",@progbits
	.align	128
        .global         triton_poi_fused__native_batch_norm_legit_no_training_relu_6
        .type           triton_poi_fused__native_batch_norm_legit_no_training_relu_6,@function
        .size           triton_poi_fused__native_batch_norm_legit_no_training_relu_6,(.L_x_1 - triton_poi_fused__native_batch_norm_legit_no_training_relu_6)
        .other          triton_poi_fused__native_batch_norm_legit_no_training_relu_6,@"STO_CUDA_ENTRY STV_DEFAULT"
triton_poi_fused__native_batch_norm_legit_no_training_relu_6:
.text.triton_poi_fused__native_batch_norm_legit_no_training_relu_6:
[----:B------:R-:W-:Y:S01]  /*0000*/  LDC R1, c[0x0][0x28] ;  /* 0x00000a00ff017b82 */ /* 0x000fe20000000800 */
[----:B------:R-:W1:Y:S07]  /*0010*/  S2R R0, SR_TID.X ;  /* 0x0000000000007919 */ /* 0x000e6e0000002100 */
[----:B------:R-:W2:Y:S01]  /*0020*/  LDC.64 R2, c[0x0][0x220] ;  /* 0x00008800ff027b82 */ /* 0x000ea20000000a00 */
[----:B------:R-:W-:Y:S01]  /*0030*/  ULDC.64 UR4, c[0x0][0x208] ;  /* 0x0000820000047ab9 */ /* 0x000fe20000000a00 */
[----:B------:R-:W3:Y:S06]  /*0040*/  S2R R7, SR_CTAID.X ;  /* 0x0000000000077919 */ /* 0x000eec0000002500 */
[----:B------:R-:W4:Y:S08]  /*0050*/  LDC.64 R8, c[0x0][0x228] ;  /* 0x00008a00ff087b82 */ /* 0x000f300000000a00 */
[----:B------:R-:W5:Y:S01]  /*0060*/  LDC.64 R10, c[0x0][0x230] ;  /* 0x00008c00ff0a7b82 */ /* 0x000f620000000a00 */
[----:B-1----:R-:W-:-:S02]  /*0070*/  SHF.L.U32 R0, R0, 0x1, RZ ;  /* 0x0000000100007819 */ /* 0x002fc400000006ff */
[----:B---3--:R-:W-:Y:S02]  /*0080*/  SHF.R.S32.HI R5, RZ, 0x17, R7 ;  /* 0x00000017ff057819 */ /* 0x008fe40000011407 */
[----:B------:R-:W-:Y:S02]  /*0090*/  LOP3.LUT R0, R0, 0xfe, RZ, 0xc0, !PT ;  /* 0x000000fe00007812 */ /* 0x000fe400078ec0ff */
[----:B------:R-:W-:Y:S02]  /*00a0*/  SGXT R5, R5, 0x1 ;  /* 0x000000010505781a */ /* 0x000fe40000000200 */
[----:B------:R-:W-:Y:S02]  /*00b0*/  LEA R0, R7, R0, 0x8 ;  /* 0x0000000007007211 */ /* 0x000fe400078e40ff */
[----:B------:R-:W1:Y:S02]  /*00c0*/  LDC.64 R6, c[0x0][0x218] ;  /* 0x00008600ff067b82 */ /* 0x000e640000000a00 */
[----:B------:R-:W-:-:S04]  /*00d0*/  LEA.HI R5, R5, R0, RZ, 0x5 ;  /* 0x0000000005057211 */ /* 0x000fc800078f28ff */
[----:B------:R-:W-:-:S04]  /*00e0*/  LOP3.LUT R5, R5, 0xffffffe0, RZ, 0xc0, !PT ;  /* 0xffffffe005057812 */ /* 0x000fc800078ec0ff */
[----:B------:R-:W-:Y:S02]  /*00f0*/  IADD3 R13, R0, -R5, RZ ;  /* 0x80000005000d7210 */ /* 0x000fe40007ffe0ff */
[----:B------:R-:W3:Y:S03]  /*0100*/  LDC.64 R4, c[0x0][0x210] ;  /* 0x00008400ff047b82 */ /* 0x000ee60000000a00 */
[----:B--2---:R-:W-:-:S06]  /*0110*/  IMAD.WIDE R2, R13, 0x4, R2 ;  /* 0x000000040d027825 */ /* 0x004fcc00078e0202 */
[----:B------:R-:W2:Y:S01]  /*0120*/  LDG.E.EL.64 R2, desc[UR4][R2.64] ;  /* 0x0000000402027981 */ /* 0x000ea2000c2e1b00 */
[----:B-1----:R-:W-:-:S04]  /*0130*/  IMAD.WIDE R6, R13, 0x4, R6 ;  /* 0x000000040d067825 */ /* 0x002fc800078e0206 */
[C---:B----4-:R-:W-:Y:S02]  /*0140*/  IMAD.WIDE R8, R13.reuse, 0x4, R8 ;  /* 0x000000040d087825 */ /* 0x050fe400078e0208 */
[----:B------:R-:W4:Y:S02]  /*0150*/  LDG.E.EL.64 R6, desc[UR4][R6.64] ;  /* 0x0000000406067981 */ /* 0x000f24000c2e1b00 */
[----:B-----5:R-:W-:Y:S02]  /*0160*/  IMAD.WIDE R10, R13, 0x4, R10 ;  /* 0x000000040d0a7825 */ /* 0x020fe400078e020a */
[----:B------:R-:W5:Y:S02]  /*0170*/  LDG.E.EL.64 R8, desc[UR4][R8.64] ;  /* 0x0000000408087981 */ /* 0x000f64000c2e1b00 */
[----:B---3--:R-:W-:Y:S02]  /*0180*/  IMAD.WIDE R4, R0, 0x4, R4 ;  /* 0x0000000400047825 */ /* 0x008fe400078e0204 */
[----:B------:R-:W5:Y:S04]  /*0190*/  LDG.E.EL.64 R10, desc[UR4][R10.64] ;  /* 0x000000040a0a7981 */ /* 0x000f68000c2e1b00 */
[----:B------:R-:W4:Y:S01]  /*01a0*/  LDG.E.64 R4, desc[UR4][R4.64] ;  /* 0x0000000404047981 */ /* 0x000f22000c1e1b00 */
[----:B------:R-:W-:Y:S01]  /*01b0*/  HFMA2.MMA R14, -RZ, RZ, 1.625, 0 ;  /* 0x3e800000ff0e7435 */ /* 0x000fe200000001ff */
[----:B--2---:R-:W-:Y:S01]  /*01c0*/  FADD R2, R2, 9.9999997473787516356e-06 ;  /* 0x3727c5ac02027421 */ /* 0x004fe20000000000 */
[----:B------:R-:W-:-:S03]  /*01d0*/  FADD R3, R3, 9.9999997473787516356e-06 ;  /* 0x3727c5ac03037421 */ /* 0x000fc60000000000 */
[----:B------:R-:W1:Y:S08]  /*01e0*/  MUFU.SQRT R12, R2 ;  /* 0x00000002000c7308 */ /* 0x000e700000002000 */
[----:B------:R2:W3:Y:S01]  /*01f0*/  MUFU.SQRT R13, R3 ;  /* 0x00000003000d7308 */ /* 0x0004e20000002000 */
[C---:B-1----:R-:W-:Y:S02]  /*0200*/  FSETP.GT.AND P0, PT, R12.reuse, 8.50705917302346158658e+37, PT ;  /* 0x7e8000000c00780b */ /* 0x042fe40003f04000 */
[----:B------:R-:W-:Y:S01]  /*0210*/  FSETP.GEU.AND P2, PT, R12, 1.175494350822287508e-38, PT ;  /* 0x008000000c00780b */ /* 0x000fe20003f4e000 */
[----:B--2---:R-:W1:Y:S01]  /*0220*/  LDC.64 R2, c[0x0][0x238] ;  /* 0x00008e00ff027b82 */ /* 0x004e620000000a00 */
[----:B---3--:R-:W-:-:S02]  /*0230*/  FSETP.GT.AND P1, PT, R13, 8.50705917302346158658e+37, PT ;  /* 0x7e8000000d00780b */ /* 0x008fc40003f24000 */
[----:B------:R-:W-:-:S07]  /*0240*/  FSETP.GEU.AND P3, PT, R13, 1.175494350822287508e-38, PT ;  /* 0x008000000d00780b */ /* 0x000fce0003f6e000 */
[----:B------:R-:W-:-:S04]  /*0250*/  @P0 FMUL R12, R12, 0.25 ;  /* 0x3e8000000c0c0820 */ /* 0x000fc80000400000 */
[----:B------:R-:W-:Y:S01]  /*0260*/  @!P2 FMUL R12, R12, 16777216 ;  /* 0x4b8000000c0ca820 */ /* 0x000fe20000400000 */
[----:B------:R-:W-:-:S04]  /*0270*/  @P1 FMUL R13, R13, 0.25 ;  /* 0x3e8000000d0d1820 */ /* 0x000fc80000400000 */
[----:B------:R-:W-:Y:S01]  /*0280*/  @!P3 FMUL R13, R13, 16777216 ;  /* 0x4b8000000d0db820 */ /* 0x000fe20000400000 */
[----:B------:R-:W2:Y:S01]  /*0290*/  MUFU.RCP R12, R12 ;  /* 0x0000000c000c7308 */ /* 0x000ea20000001000 */
[----:B------:R-:W-:-:S07]  /*02a0*/  FSEL R15, R14, 1, P0 ;  /* 0x3f8000000e0f7808 */ /* 0x000fce0000000000 */
[----:B------:R-:W3:Y:S01]  /*02b0*/  MUFU.RCP R13, R13 ;  /* 0x0000000d000d7308 */ /* 0x000ee20000001000 */
[----:B------:R-:W-:Y:S01]  /*02c0*/  FSEL R14, R14, 1, P1 ;  /* 0x3f8000000e0e7808 */ /* 0x000fe20000800000 */
[----:B------:R-:W-:-:S04]  /*02d0*/  @!P2 FMUL R15, R15, 16777216 ;  /* 0x4b8000000f0fa820 */ /* 0x000fc80000400000 */
[----:B------:R-:W-:Y:S01]  /*02e0*/  @!P3 FMUL R14, R14, 16777216 ;  /* 0x4b8000000e0eb820 */ /* 0x000fe20000400000 */
[----:B----4-:R-:W-:Y:S01]  /*02f0*/  FADD R5, R5, -R7 ;  /* 0x8000000705057221 */ /* 0x010fe20000000000 */
[----:B------:R-:W-:Y:S01]  /*0300*/  FADD R4, R4, -R6 ;  /* 0x8000000604047221 */ /* 0x000fe20000000000 */
[----:B--2---:R-:W-:Y:S01]  /*0310*/  FMUL R15, R12, R15 ;  /* 0x0000000f0c0f7220 */ /* 0x004fe20000400000 */
[----:B---3--:R-:W-:-:S03]  /*0320*/  FMUL R14, R13, R14 ;  /* 0x0000000e0d0e7220 */ /* 0x008fc60000400000 */
[----:B------:R-:W-:Y:S01]  /*0330*/  FMUL R15, R4, R15 ;  /* 0x0000000f040f7220 */ /* 0x000fe20000400000 */
[----:B------:R-:W-:-:S03]  /*0340*/  FMUL R14, R5, R14 ;  /* 0x0000000e050e7220 */ /* 0x000fc60000400000 */
[----:B-----5:R-:W-:Y:S01]  /*0350*/  FFMA R8, R8, R15, R10 ;  /* 0x0000000f08087223 */ /* 0x020fe2000000000a */
[----:B------:R-:W-:-:S04]  /*0360*/  FFMA R9, R9, R14, R11 ;  /* 0x0000000e09097223 */ /* 0x000fc8000000000b */
[----:B------:R-:W-:Y:S02]  /*0370*/  FSETP.GEU.AND P0, PT, R8, RZ, PT ;  /* 0x000000ff0800720b */ /* 0x000fe40003f0e000 */
[C---:B------:R-:W-:Y:S01]  /*0380*/  FSETP.GEU.AND P1, PT, R9.reuse, RZ, PT ;  /* 0x000000ff0900720b */ /* 0x040fe20003f2e000 */
[----:B-1----:R-:W-:Y:S01]  /*0390*/  IMAD.WIDE R2, R0, 0x4, R2 ;  /* 0x0000000400027825 */ /* 0x002fe200078e0202 */
[----:B------:R-:W-:Y:S02]  /*03a0*/  FSEL R8, R8, RZ, P0 ;  /* 0x000000ff08087208 */ /* 0x000fe40000000000 */
[----:B------:R-:W-:-:S05]  /*03b0*/  FSEL R9, R9, RZ, P1 ;  /* 0x000000ff09097208 */ /* 0x000fca0000800000 */
[----:B------:R-:W-:Y:S01]  /*03c0*/  STG.E.64 desc[UR4][R2.64], R8 ;  /* 0x0000000802007986 */ /* 0x000fe2000c101b04 */
[----:B------:R-:W-:Y:S05]  /*03d0*/  EXIT ;  /* 0x000000000000794d */ /* 0x000fea0003800000 */
.L_x_0:
[----:B------:R-:W-:-:S00]  /*03e0*/  BRA `(.L_x_0) ;  /* 0xfffffffc00fc7947 */ /* 0x000fc0000383ffff */
[----:B------:R-:W-:-:S00]  /*03f0*/  NOP ;  /* 0x0000000000007918 */ /* 0x000fc00000000000 */
        /* <DEDUP_REMOVED lines=8> */
.L_x_1:


//--------------------- .nv.global.init           --------------------------
	.section	.nv.global.init,"aw",@progbits
.nv.global.init:
	.type		_$_str,@object
	.size		_$_str,(_$_str_$_2 - _$_str)
_$_str:
        /*0000*/ 	.byte	0x5f, 0x5f, 0x43, 0x55, 0x44, 0x41, 0x5f, 0x46, 0x54, 0x5a, 0x00
	.type		_$_str_$_2,@object
	.size		_$_str_$_2,(.L_1 - _$_str_$_2)
_$_str_$_2:
        /*000b*/ 	.byte	0x5f, 0x5f, 0x43, 0x55, 0x44, 0x41, 0x5f, 0x50, 0x52, 0x45, 0x43, 0x5f, 0x53, 0x51, 0x52, 0x54
        /*001b*/ 	.byte	0x00
.L_1:


//--------------------- .nv.constant0.triton_poi_fused__native_batch_norm_legit_no_training_relu_6 --------------------------
	.section	.nv.constant0.triton_poi_fused__native_batch_norm_legit_no_training_relu_6,"a",@progbits
	.sectionflags	@""
	.align	4
.nv.constant0.triton_poi_fused__native_batch_norm_legit_no_training_relu_6:
	.zero		580
